//
// Generated by NVIDIA NVVM Compiler
//
// Compiler Build ID: CL-36424714
// Cuda compilation tools, release 13.0, V13.0.88
// Based on NVVM 20.0.0
//

.version 9.0
.target sm_100
.address_size 64

	// .globl	rgb_to_nv12_fp32

.visible .entry rgb_to_nv12_fp32(
	.param .u64 .ptr .align 1 rgb_to_nv12_fp32_param_0,
	.param .u64 .ptr .align 1 rgb_to_nv12_fp32_param_1,
	.param .u64 .ptr .align 1 rgb_to_nv12_fp32_param_2,
	.param .u32 rgb_to_nv12_fp32_param_3,
	.param .u32 rgb_to_nv12_fp32_param_4,
	.param .u32 rgb_to_nv12_fp32_param_5,
	.param .u32 rgb_to_nv12_fp32_param_6
)
{
	.reg .pred 	%p<5>;
	.reg .b16 	%rs<7>;
	.reg .b32 	%r<28>;
	.reg .b32 	%f<31>;
	.reg .b64 	%rd<16>;

	ld.param.u64 	%rd1, [rgb_to_nv12_fp32_param_0];
	ld.param.u64 	%rd2, [rgb_to_nv12_fp32_param_1];
	ld.param.u64 	%rd3, [rgb_to_nv12_fp32_param_2];
	ld.param.u32 	%r3, [rgb_to_nv12_fp32_param_3];
	ld.param.u32 	%r7, [rgb_to_nv12_fp32_param_4];
	ld.param.u32 	%r5, [rgb_to_nv12_fp32_param_5];
	ld.param.u32 	%r6, [rgb_to_nv12_fp32_param_6];
	mov.u32 	%r8, %ctaid.x;
	mov.u32 	%r9, %ntid.x;
	mov.u32 	%r10, %tid.x;
	mad.lo.s32 	%r1, %r8, %r9, %r10;
	mov.u32 	%r11, %ctaid.y;
	mov.u32 	%r12, %ntid.y;
	mov.u32 	%r13, %tid.y;
	mad.lo.s32 	%r14, %r11, %r12, %r13;
	setp.ge.s32 	%p1, %r1, %r3;
	setp.ge.s32 	%p2, %r14, %r7;
	or.pred  	%p3, %p1, %p2;
	@%p3 bra 	$L__BB0_3;
	cvta.to.global.u64 	%rd4, %rd1;
	cvta.to.global.u64 	%rd5, %rd2;
	mad.lo.s32 	%r15, %r3, %r14, %r1;
	mul.wide.s32 	%rd6, %r15, 4;
	add.s64 	%rd7, %rd4, %rd6;
	ld.global.nc.f32 	%f4, [%rd7];
	mul.lo.s32 	%r16, %r7, %r3;
	mul.wide.s32 	%rd8, %r16, 4;
	add.s64 	%rd9, %rd7, %rd8;
	ld.global.nc.f32 	%f5, [%rd9];
	add.s64 	%rd10, %rd9, %rd8;
	ld.global.nc.f32 	%f6, [%rd10];
	mul.f32 	%f7, %f4, 0f437F0000;
	mul.f32 	%f8, %f5, 0f437F0000;
	mul.f32 	%f9, %f6, 0f437F0000;
	max.f32 	%f10, %f7, 0f00000000;
	min.f32 	%f11, %f10, 0f437F0000;
	max.f32 	%f12, %f8, 0f00000000;
	min.f32 	%f13, %f12, 0f437F0000;
	max.f32 	%f14, %f9, 0f00000000;
	min.f32 	%f15, %f14, 0f437F0000;
	cvt.rzi.u32.f32 	%r17, %f11;
	cvt.u16.u32 	%rs1, %r17;
	and.b16  	%rs2, %rs1, 255;
	cvt.rzi.u32.f32 	%r18, %f13;
	cvt.u16.u32 	%rs3, %r18;
	and.b16  	%rs4, %rs3, 255;
	cvt.rzi.u32.f32 	%r19, %f15;
	cvt.u16.u32 	%rs5, %r19;
	and.b16  	%rs6, %rs5, 255;
	cvt.rn.f32.u16 	%f1, %rs2;
	cvt.rn.f32.u16 	%f2, %rs4;
	mul.f32 	%f16, %f2, 0f3F1645A2;
	fma.rn.f32 	%f17, %f1, 0f3E991687, %f16;
	cvt.rn.f32.u16 	%f3, %rs6;
	fma.rn.f32 	%f18, %f3, 0f3DE978D5, %f17;
	cvt.rzi.u32.f32 	%r20, %f18;
	mad.lo.s32 	%r21, %r5, %r14, %r1;
	cvt.s64.s32 	%rd11, %r21;
	add.s64 	%rd12, %rd5, %rd11;
	st.global.u8 	[%rd12], %r20;
	or.b32  	%r22, %r14, %r1;
	and.b32  	%r23, %r22, 1;
	setp.eq.b32 	%p4, %r23, 1;
	@%p4 bra 	$L__BB0_3;
	mul.f32 	%f19, %f2, 0fBE93E575;
	fma.rn.f32 	%f20, %f1, 0fBE16A93F, %f19;
	fma.rn.f32 	%f21, %f3, 0f3EDF3B64, %f20;
	add.f32 	%f22, %f21, 0f43000000;
	mul.f32 	%f23, %f2, 0fBF03D662;
	fma.rn.f32 	%f24, %f1, 0f3F1D70A4, %f23;
	fma.rn.f32 	%f25, %f3, 0fBDCCD20B, %f24;
	add.f32 	%f26, %f25, 0f43000000;
	max.f32 	%f27, %f22, 0f00000000;
	min.f32 	%f28, %f27, 0f437F0000;
	max.f32 	%f29, %f26, 0f00000000;
	min.f32 	%f30, %f29, 0f437F0000;
	cvt.rzi.u32.f32 	%r24, %f28;
	cvt.rzi.u32.f32 	%r25, %f30;
	shr.u32 	%r26, %r14, 1;
	mad.lo.s32 	%r27, %r6, %r26, %r1;
	cvt.s64.s32 	%rd13, %r27;
	cvta.to.global.u64 	%rd14, %rd3;
	add.s64 	%rd15, %rd14, %rd13;
	st.global.u8 	[%rd15], %r24;
	st.global.u8 	[%rd15+1], %r25;
$L__BB0_3:
	ret;

}
	// .globl	rgb_to_nv12_fp16
.visible .entry rgb_to_nv12_fp16(
	.param .u64 .ptr .align 1 rgb_to_nv12_fp16_param_0,
	.param .u64 .ptr .align 1 rgb_to_nv12_fp16_param_1,
	.param .u64 .ptr .align 1 rgb_to_nv12_fp16_param_2,
	.param .u32 rgb_to_nv12_fp16_param_3,
	.param .u32 rgb_to_nv12_fp16_param_4,
	.param .u32 rgb_to_nv12_fp16_param_5,
	.param .u32 rgb_to_nv12_fp16_param_6
)
{
	.reg .pred 	%p<5>;
	.reg .b16 	%rs<10>;
	.reg .b32 	%r<28>;
	.reg .b32 	%f<31>;
	.reg .b64 	%rd<16>;

	ld.param.u64 	%rd1, [rgb_to_nv12_fp16_param_0];
	ld.param.u64 	%rd2, [rgb_to_nv12_fp16_param_1];
	ld.param.u64 	%rd3, [rgb_to_nv12_fp16_param_2];
	ld.param.u32 	%r3, [rgb_to_nv12_fp16_param_3];
	ld.param.u32 	%r7, [rgb_to_nv12_fp16_param_4];
	ld.param.u32 	%r5, [rgb_to_nv12_fp16_param_5];
	ld.param.u32 	%r6, [rgb_to_nv12_fp16_param_6];
	mov.u32 	%r8, %ctaid.x;
	mov.u32 	%r9, %ntid.x;
	mov.u32 	%r10, %tid.x;
	mad.lo.s32 	%r1, %r8, %r9, %r10;
	mov.u32 	%r11, %ctaid.y;
	mov.u32 	%r12, %ntid.y;
	mov.u32 	%r13, %tid.y;
	mad.lo.s32 	%r14, %r11, %r12, %r13;
	setp.ge.s32 	%p1, %r1, %r3;
	setp.ge.s32 	%p2, %r14, %r7;
	or.pred  	%p3, %p1, %p2;
	@%p3 bra 	$L__BB1_3;
	cvta.to.global.u64 	%rd4, %rd1;
	cvta.to.global.u64 	%rd5, %rd2;
	mad.lo.s32 	%r15, %r3, %r14, %r1;
	mul.wide.s32 	%rd6, %r15, 2;
	add.s64 	%rd7, %rd4, %rd6;
	ld.global.nc.u16 	%rs1, [%rd7];
	mul.lo.s32 	%r16, %r7, %r3;
	mul.wide.s32 	%rd8, %r16, 2;
	add.s64 	%rd9, %rd7, %rd8;
	ld.global.nc.u16 	%rs2, [%rd9];
	add.s64 	%rd10, %rd9, %rd8;
	ld.global.nc.u16 	%rs3, [%rd10];
	// begin inline asm
	{  cvt.f32.f16 %f4, %rs1;}

	// end inline asm
	mul.f32 	%f7, %f4, 0f437F0000;
	// begin inline asm
	{  cvt.f32.f16 %f5, %rs2;}

	// end inline asm
	mul.f32 	%f8, %f5, 0f437F0000;
	// begin inline asm
	{  cvt.f32.f16 %f6, %rs3;}

	// end inline asm
	mul.f32 	%f9, %f6, 0f437F0000;
	max.f32 	%f10, %f7, 0f00000000;
	min.f32 	%f11, %f10, 0f437F0000;
	max.f32 	%f12, %f8, 0f00000000;
	min.f32 	%f13, %f12, 0f437F0000;
	max.f32 	%f14, %f9, 0f00000000;
	min.f32 	%f15, %f14, 0f437F0000;
	cvt.rzi.u32.f32 	%r17, %f11;
	cvt.u16.u32 	%rs4, %r17;
	and.b16  	%rs5, %rs4, 255;
	cvt.rzi.u32.f32 	%r18, %f13;
	cvt.u16.u32 	%rs6, %r18;
	and.b16  	%rs7, %rs6, 255;
	cvt.rzi.u32.f32 	%r19, %f15;
	cvt.u16.u32 	%rs8, %r19;
	and.b16  	%rs9, %rs8, 255;
	cvt.rn.f32.u16 	%f1, %rs5;
	cvt.rn.f32.u16 	%f2, %rs7;
	mul.f32 	%f16, %f2, 0f3F1645A2;
	fma.rn.f32 	%f17, %f1, 0f3E991687, %f16;
	cvt.rn.f32.u16 	%f3, %rs9;
	fma.rn.f32 	%f18, %f3, 0f3DE978D5, %f17;
	cvt.rzi.u32.f32 	%r20, %f18;
	mad.lo.s32 	%r21, %r5, %r14, %r1;
	cvt.s64.s32 	%rd11, %r21;
	add.s64 	%rd12, %rd5, %rd11;
	st.global.u8 	[%rd12], %r20;
	or.b32  	%r22, %r14, %r1;
	and.b32  	%r23, %r22, 1;
	setp.eq.b32 	%p4, %r23, 1;
	@%p4 bra 	$L__BB1_3;
	mul.f32 	%f19, %f2, 0fBE93E575;
	fma.rn.f32 	%f20, %f1, 0fBE16A93F, %f19;
	fma.rn.f32 	%f21, %f3, 0f3EDF3B64, %f20;
	add.f32 	%f22, %f21, 0f43000000;
	mul.f32 	%f23, %f2, 0fBF03D662;
	fma.rn.f32 	%f24, %f1, 0f3F1D70A4, %f23;
	fma.rn.f32 	%f25, %f3, 0fBDCCD20B, %f24;
	add.f32 	%f26, %f25, 0f43000000;
	max.f32 	%f27, %f22, 0f00000000;
	min.f32 	%f28, %f27, 0f437F0000;
	max.f32 	%f29, %f26, 0f00000000;
	min.f32 	%f30, %f29, 0f437F0000;
	cvt.rzi.u32.f32 	%r24, %f28;
	cvt.rzi.u32.f32 	%r25, %f30;
	shr.u32 	%r26, %r14, 1;
	mad.lo.s32 	%r27, %r6, %r26, %r1;
	cvt.s64.s32 	%rd13, %r27;
	cvta.to.global.u64 	%rd14, %rd3;
	add.s64 	%rd15, %rd14, %rd13;
	st.global.u8 	[%rd15], %r24;
	st.global.u8 	[%rd15+1], %r25;
$L__BB1_3:
	ret;

}


// ===== COMPILED SASS (sm_100) =====

	.target	sm_100

	.elftype	@"ET_EXEC"


//--------------------- .note.nv.tkinfo           --------------------------
	.section	.note.nv.tkinfo,"",@"SHT_NOTE"
	.sectionflags	@"SHF_NOTE_NV_TKINFO"
	.tkinfo
        /*0018*/ 	.word	0x00000002
        /*0030*/ 	.string	""
        /*0030*/ 	.string	"ptxas"
        /*0030*/ 	.string	"Cuda compilation tools, release 13.0, V13.0.88"
        /*0030*/ 	.string	"Build cuda_13.0.r13.0/compiler.36424714_0"
        /*0030*/ 	.string	"-arch sm_100 -m 64 "



//--------------------- .note.nv.cuinfo           --------------------------
	.section	.note.nv.cuinfo,"",@"SHT_NOTE"
	.sectionflags	@"SHF_NOTE_NV_CUINFO"
        /*0018*/ 	.short	0x0002
        /*001a*/ 	.short	0x0064
        /*001c*/ 	.short	0x0082
	.zero		2


//--------------------- .nv.info                  --------------------------
	.section	.nv.info,"",@"SHT_CUDA_INFO"
	.align	4


	//----- nvinfo : EIATTR_REGCOUNT
	.align		4
        /*0000*/ 	.byte	0x04, 0x2f
        /*0002*/ 	.short	(.L_1 - .L_0)
	.align		4
.L_0:
        /*0004*/ 	.word	index@(rgb_to_nv12_fp32)
        /*0008*/ 	.word	0x0000000f


	//----- nvinfo : EIATTR_FRAME_SIZE
	.align		4
.L_1:
        /*000c*/ 	.byte	0x04, 0x11
        /*000e*/ 	.short	(.L_3 - .L_2)
	.align		4
.L_2:
        /*0010*/ 	.word	index@(rgb_to_nv12_fp32)
        /*0014*/ 	.word	0x00000000


	//----- nvinfo : EIATTR_REGCOUNT
	.align		4
.L_3:
        /*0018*/ 	.byte	0x04, 0x2f
        /*001a*/ 	.short	(.L_5 - .L_4)
	.align		4
.L_4:
        /*001c*/ 	.word	index@(rgb_to_nv12_fp16)
        /*0020*/ 	.word	0x0000000f


	//----- nvinfo : EIATTR_FRAME_SIZE
	.align		4
.L_5:
        /*0024*/ 	.byte	0x04, 0x11
        /*0026*/ 	.short	(.L_7 - .L_6)
	.align		4
.L_6:
        /*0028*/ 	.word	index@(rgb_to_nv12_fp16)
        /*002c*/ 	.word	0x00000000


	//----- nvinfo : EIATTR_MIN_STACK_SIZE
	.align		4
.L_7:
        /*0030*/ 	.byte	0x04, 0x12
        /*0032*/ 	.short	(.L_9 - .L_8)
	.align		4
.L_8:
        /*0034*/ 	.word	index@(rgb_to_nv12_fp16)
        /*0038*/ 	.word	0x00000000


	//----- nvinfo : EIATTR_MIN_STACK_SIZE
	.align		4
.L_9:
        /*003c*/ 	.byte	0x04, 0x12
        /*003e*/ 	.short	(.L_11 - .L_10)
	.align		4
.L_10:
        /*0040*/ 	.word	index@(rgb_to_nv12_fp32)
        /*0044*/ 	.word	0x00000000
.L_11:


//--------------------- .nv.compat                --------------------------
	.section	.nv.compat,"",@"SHT_CUDA_COMPAT_INFO"
	.align	4
        /*0000*/ 	.byte	0x02, 0x09, 0x00, 0x00, 0x02, 0x02, 0x01, 0x00, 0x02, 0x05, 0x05, 0x00, 0x03, 0x07, 0x01, 0x01
        /*0010*/ 	.byte	0x02, 0x03, 0x00, 0x00, 0x02, 0x06, 0x01, 0x00, 0x04, 0x0b, 0x08, 0x00, 0x09, 0x00, 0x00, 0x00
        /*0020*/ 	.byte	0x00, 0x00, 0x00, 0x00


//--------------------- .nv.info.rgb_to_nv12_fp16 --------------------------
	.section	.nv.info.rgb_to_nv12_fp16,"",@"SHT_CUDA_INFO"
	.sectionflags	@""
	.align	4


	//----- nvinfo : EIATTR_CUDA_API_VERSION
	.align		4
        /*0000*/ 	.byte	0x04, 0x37
        /*0002*/ 	.short	(.L_13 - .L_12)
.L_12:
        /*0004*/ 	.word	0x00000082


	//----- nvinfo : EIATTR_KPARAM_INFO
	.align		4
.L_13:
        /*0008*/ 	.byte	0x04, 0x17
        /*000a*/ 	.short	(.L_15 - .L_14)
.L_14:
        /*000c*/ 	.word	0x00000000
        /*0010*/ 	.short	0x0006
        /*0012*/ 	.short	0x0024
        /*0014*/ 	.byte	0x00, 0xf0, 0x11, 0x00


	//----- nvinfo : EIATTR_KPARAM_INFO
	.align		4
.L_15:
        /*0018*/ 	.byte	0x04, 0x17
        /*001a*/ 	.short	(.L_17 - .L_16)
.L_16:
        /*001c*/ 	.word	0x00000000
        /*0020*/ 	.short	0x0005
        /*0022*/ 	.short	0x0020
        /*0024*/ 	.byte	0x00, 0xf0, 0x11, 0x00


	//----- nvinfo : EIATTR_KPARAM_INFO
	.align		4
.L_17:
        /*0028*/ 	.byte	0x04, 0x17
        /*002a*/ 	.short	(.L_19 - .L_18)
.L_18:
        /*002c*/ 	.word	0x00000000
        /*0030*/ 	.short	0x0004
        /*0032*/ 	.short	0x001c
        /*0034*/ 	.byte	0x00, 0xf0, 0x11, 0x00


	//----- nvinfo : EIATTR_KPARAM_INFO
	.align		4
.L_19:
        /*0038*/ 	.byte	0x04, 0x17
        /*003a*/ 	.short	(.L_21 - .L_20)
.L_20:
        /*003c*/ 	.word	0x00000000
        /*0040*/ 	.short	0x0003
        /*0042*/ 	.short	0x0018
        /*0044*/ 	.byte	0x00, 0xf0, 0x11, 0x00


	//----- nvinfo : EIATTR_KPARAM_INFO
	.align		4
.L_21:
        /*0048*/ 	.byte	0x04, 0x17
        /*004a*/ 	.short	(.L_23 - .L_22)
.L_22:
        /*004c*/ 	.word	0x00000000
        /*0050*/ 	.short	0x0002
        /*0052*/ 	.short	0x0010
        /*0054*/ 	.byte	0x00, 0xf5, 0x21, 0x00


	//----- nvinfo : EIATTR_KPARAM_INFO
	.align		4
.L_23:
        /*0058*/ 	.byte	0x04, 0x17
        /*005a*/ 	.short	(.L_25 - .L_24)
.L_24:
        /*005c*/ 	.word	0x00000000
        /*0060*/ 	.short	0x0001
        /*0062*/ 	.short	0x0008
        /*0064*/ 	.byte	0x00, 0xf5, 0x21, 0x00


	//----- nvinfo : EIATTR_KPARAM_INFO
	.align		4
.L_25:
        /*0068*/ 	.byte	0x04, 0x17
        /*006a*/ 	.short	(.L_27 - .L_26)
.L_26:
        /*006c*/ 	.word	0x00000000
        /*0070*/ 	.short	0x0000
        /*0072*/ 	.short	0x0000
        /*0074*/ 	.byte	0x00, 0xf5, 0x21, 0x00


	//----- nvinfo : EIATTR_SPARSE_MMA_MASK
	.align		4
.L_27:
        /*0078*/ 	.byte	0x03, 0x50
        /*007a*/ 	.short	0x0000


	//----- nvinfo : EIATTR_MAXREG_COUNT
	.align		4
        /*007c*/ 	.byte	0x03, 0x1b
        /*007e*/ 	.short	0x00ff


	//----- nvinfo : EIATTR_MERCURY_ISA_VERSION
	.align		4
        /*0080*/ 	.byte	0x03, 0x5f
        /*0082*/ 	.short	0x0101


	//----- nvinfo : EIATTR_VRC_CTA_INIT_COUNT
	.align		4
        /*0084*/ 	.byte	0x02, 0x4a
	.zero		1
	.zero		1


	//----- nvinfo : EIATTR_EXIT_INSTR_OFFSETS
	.align		4
        /*0088*/ 	.byte	0x04, 0x1c
        /*008a*/ 	.short	(.L_29 - .L_28)


	//   ....[0]....
.L_28:
        /*008c*/ 	.word	0x000000c0


	//   ....[1]....
        /*0090*/ 	.word	0x00000380


	//   ....[2]....
        /*0094*/ 	.word	0x000004f0


	//----- nvinfo : EIATTR_CBANK_PARAM_SIZE
	.align		4
.L_29:
        /*0098*/ 	.byte	0x03, 0x19
        /*009a*/ 	.short	0x0028


	//----- nvinfo : EIATTR_PARAM_CBANK
	.align		4
        /*009c*/ 	.byte	0x04, 0x0a
        /*009e*/ 	.short	(.L_31 - .L_30)
	.align		4
.L_30:
        /*00a0*/ 	.word	index@(.nv.constant0.rgb_to_nv12_fp16)
        /*00a4*/ 	.short	0x0380
        /*00a6*/ 	.short	0x0028


	//----- nvinfo : EIATTR_SW_WAR
	.align		4
.L_31:
        /*00a8*/ 	.byte	0x04, 0x36
        /*00aa*/ 	.short	(.L_33 - .L_32)
.L_32:
        /*00ac*/ 	.word	0x00000008
.L_33:


//--------------------- .nv.info.rgb_to_nv12_fp32 --------------------------
	.section	.nv.info.rgb_to_nv12_fp32,"",@"SHT_CUDA_INFO"
	.sectionflags	@""
	.align	4


	//----- nvinfo : EIATTR_CUDA_API_VERSION
	.align		4
        /*0000*/ 	.byte	0x04, 0x37
        /*0002*/ 	.short	(.L_35 - .L_34)
.L_34:
        /*0004*/ 	.word	0x00000082


	//----- nvinfo : EIATTR_KPARAM_INFO
	.align		4
.L_35:
        /*0008*/ 	.byte	0x04, 0x17
        /*000a*/ 	.short	(.L_37 - .L_36)
.L_36:
        /*000c*/ 	.word	0x00000000
        /*0010*/ 	.short	0x0006
        /*0012*/ 	.short	0x0024
        /*0014*/ 	.byte	0x00, 0xf0, 0x11, 0x00


	//----- nvinfo : EIATTR_KPARAM_INFO
	.align		4
.L_37:
        /*0018*/ 	.byte	0x04, 0x17
        /*001a*/ 	.short	(.L_39 - .L_38)
.L_38:
        /*001c*/ 	.word	0x00000000
        /*0020*/ 	.short	0x0005
        /*0022*/ 	.short	0x0020
        /*0024*/ 	.byte	0x00, 0xf0, 0x11, 0x00


	//----- nvinfo : EIATTR_KPARAM_INFO
	.align		4
.L_39:
        /*0028*/ 	.byte	0x04, 0x17
        /*002a*/ 	.short	(.L_41 - .L_40)
.L_40:
        /*002c*/ 	.word	0x00000000
        /*0030*/ 	.short	0x0004
        /*0032*/ 	.short	0x001c
        /*0034*/ 	.byte	0x00, 0xf0, 0x11, 0x00


	//----- nvinfo : EIATTR_KPARAM_INFO
	.align		4
.L_41:
        /*0038*/ 	.byte	0x04, 0x17
        /*003a*/ 	.short	(.L_43 - .L_42)
.L_42:
        /*003c*/ 	.word	0x00000000
        /*0040*/ 	.short	0x0003
        /*0042*/ 	.short	0x0018
        /*0044*/ 	.byte	0x00, 0xf0, 0x11, 0x00


	//----- nvinfo : EIATTR_KPARAM_INFO
	.align		4
.L_43:
        /*0048*/ 	.byte	0x04, 0x17
        /*004a*/ 	.short	(.L_45 - .L_44)
.L_44:
        /*004c*/ 	.word	0x00000000
        /*0050*/ 	.short	0x0002
        /*0052*/ 	.short	0x0010
        /*0054*/ 	.byte	0x00, 0xf5, 0x21, 0x00


	//----- nvinfo : EIATTR_KPARAM_INFO
	.align		4
.L_45:
        /*0058*/ 	.byte	0x04, 0x17
        /*005a*/ 	.short	(.L_47 - .L_46)
.L_46:
        /*005c*/ 	.word	0x00000000
        /*0060*/ 	.short	0x0001
        /*0062*/ 	.short	0x0008
        /*0064*/ 	.byte	0x00, 0xf5, 0x21, 0x00


	//----- nvinfo : EIATTR_KPARAM_INFO
	.align		4
.L_47:
        /*0068*/ 	.byte	0x04, 0x17
        /*006a*/ 	.short	(.L_49 - .L_48)
.L_48:
        /*006c*/ 	.word	0x00000000
        /*0070*/ 	.short	0x0000
        /*0072*/ 	.short	0x0000
        /*0074*/ 	.byte	0x00, 0xf5, 0x21, 0x00


	//----- nvinfo : EIATTR_SPARSE_MMA_MASK
	.align		4
.L_49:
        /*0078*/ 	.byte	0x03, 0x50
        /*007a*/ 	.short	0x0000


	//----- nvinfo : EIATTR_MAXREG_COUNT
	.align		4
        /*007c*/ 	.byte	0x03, 0x1b
        /*007e*/ 	.short	0x00ff


	//----- nvinfo : EIATTR_MERCURY_ISA_VERSION
	.align		4
        /*0080*/ 	.byte	0x03, 0x5f
        /*0082*/ 	.short	0x0101


	//----- nvinfo : EIATTR_VRC_CTA_INIT_COUNT
	.align		4
        /*0084*/ 	.byte	0x02, 0x4a
	.zero		1
	.zero		1


	//----- nvinfo : EIATTR_EXIT_INSTR_OFFSETS
	.align		4
        /*0088*/ 	.byte	0x04, 0x1c
        /*008a*/ 	.short	(.L_51 - .L_50)


	//   ....[0]....
.L_50:
        /*008c*/ 	.word	0x000000c0


	//   ....[1]....
        /*0090*/ 	.word	0x00000350


	//   ....[2]....
        /*0094*/ 	.word	0x000004c0


	//----- nvinfo : EIATTR_CBANK_PARAM_SIZE
	.align		4
.L_51:
        /*0098*/ 	.byte	0x03, 0x19
        /*009a*/ 	.short	0x0028


	//----- nvinfo : EIATTR_PARAM_CBANK
	.align		4
        /*009c*/ 	.byte	0x04, 0x0a
        /*009e*/ 	.short	(.L_53 - .L_52)
	.align		4
.L_52:
        /*00a0*/ 	.word	index@(.nv.constant0.rgb_to_nv12_fp32)
        /*00a4*/ 	.short	0x0380
        /*00a6*/ 	.short	0x0028


	//----- nvinfo : EIATTR_SW_WAR
	.align		4
.L_53:
        /*00a8*/ 	.byte	0x04, 0x36
        /*00aa*/ 	.short	(.L_55 - .L_54)
.L_54:
        /*00ac*/ 	.word	0x00000008
.L_55:


//--------------------- .nv.callgraph             --------------------------
	.section	.nv.callgraph,"",@"SHT_CUDA_CALLGRAPH"
	.align	4
	.sectionentsize	8
	.align		4
        /*0000*/ 	.word	0x00000000
	.align		4
        /*0004*/ 	.word	0xffffffff
	.align		4
        /*0008*/ 	.word	0x00000000
	.align		4
        /*000c*/ 	.word	0xfffffffe
	.align		4
        /*0010*/ 	.word	0x00000000
	.align		4
        /*0014*/ 	.word	0xfffffffd
	.align		4
        /*0018*/ 	.word	0x00000000
	.align		4
        /*001c*/ 	.word	0xfffffffc


//--------------------- .text.rgb_to_nv12_fp16    --------------------------
	.section	.text.rgb_to_nv12_fp16,"ax",@progbits
	.align	128
        .global         rgb_to_nv12_fp16
        .type           rgb_to_nv12_fp16,@function
        .size           rgb_to_nv12_fp16,(.L_x_2 - rgb_to_nv12_fp16)
        .other          rgb_to_nv12_fp16,@"STO_CUDA_ENTRY STV_DEFAULT"
rgb_to_nv12_fp16:
.text.rgb_to_nv12_fp16:
[----:B------:R-:W-:Y:S01]  /*0000*/  LDC R1, c[0x0][0x37c] ;  /* 0x0000df00ff017b82 */ /* 0x000fe20000000800 */
[----:B------:R-:W0:Y:S07]  /*0010*/  S2R R5, SR_TID.Y ;  /* 0x0000000000057919 */ /* 0x000e2e0000002200 */
[----:B------:R-:W1:Y:S01]  /*0020*/  LDC R3, c[0x0][0x360] ;  /* 0x0000d800ff037b82 */ /* 0x000e620000000800 */
[----:B------:R-:W1:Y:S07]  /*0030*/  S2R R2, SR_TID.X ;  /* 0x0000000000027919 */ /* 0x000e6e0000002100 */
[----:B------:R-:W0:Y:S08]  /*0040*/  S2UR UR5, SR_CTAID.Y ;  /* 0x00000000000579c3 */ /* 0x000e300000002600 */
[----:B------:R-:W0:Y:S08]  /*0050*/  LDC R0, c[0x0][0x364] ;  /* 0x0000d900ff007b82 */ /* 0x000e300000000800 */
[----:B------:R-:W1:Y:S08]  /*0060*/  S2UR UR4, SR_CTAID.X ;  /* 0x00000000000479c3 */ /* 0x000e700000002500 */
[----:B------:R-:W2:Y:S01]  /*0070*/  LDC.64 R8, c[0x0][0x398] ;  /* 0x0000e600ff087b82 */ /* 0x000ea20000000a00 */
[----:B0-----:R-:W-:-:S02]  /*0080*/  IMAD R0, R0, UR5, R5 ;  /* 0x0000000500007c24 */ /* 0x001fc4000f8e0205 */
[----:B-1----:R-:W-:-:S03]  /*0090*/  IMAD R3, R3, UR4, R2 ;  /* 0x0000000403037c24 */ /* 0x002fc6000f8e0202 */
[----:B--2---:R-:W-:-:S04]  /*00a0*/  ISETP.GE.AND P0, PT, R0, R9, PT ;  /* 0x000000090000720c */ /* 0x004fc80003f06270 */
[----:B------:R-:W-:-:S13]  /*00b0*/  ISETP.GE.OR P0, PT, R3, R8, P0 ;  /* 0x000000080300720c */ /* 0x000fda0000706670 */
[----:B------:R-:W-:Y:S05]  /*00c0*/  @P0 EXIT ;  /* 0x000000000000094d */ /* 0x000fea0003800000 */
[----:B------:R-:W0:Y:S01]  /*00d0*/  LDC.64 R4, c[0x0][0x380] ;  /* 0x0000e000ff047b82 */ /* 0x000e220000000a00 */
[----:B------:R-:W1:Y:S01]  /*00e0*/  LDCU.64 UR4, c[0x0][0x358] ;  /* 0x00006b00ff0477ac */ /* 0x000e620008000a00 */
[-C--:B------:R-:W-:Y:S02]  /*00f0*/  IMAD R7, R0, R8.reuse, R3 ;  /* 0x0000000800077224 */ /* 0x080fe400078e0203 */
[----:B------:R-:W-:Y:S01]  /*0100*/  IMAD R9, R9, R8, RZ ;  /* 0x0000000809097224 */ /* 0x000fe200078e02ff */
[----:B------:R-:W2:Y:S01]  /*0110*/  LDCU UR6, c[0x0][0x3a0] ;  /* 0x00007400ff0677ac */ /* 0x000ea20008000800 */
[----:B------:R-:W3:Y:S01]  /*0120*/  LDCU.64 UR8, c[0x0][0x388] ;  /* 0x00007100ff0877ac */ /* 0x000ee20008000a00 */
[----:B0-----:R-:W-:-:S05]  /*0130*/  IMAD.WIDE R4, R7, 0x2, R4 ;  /* 0x0000000207047825 */ /* 0x001fca00078e0204 */
[----:B-1----:R-:W4:Y:S01]  /*0140*/  LDG.E.U16.CONSTANT R2, desc[UR4][R4.64] ;  /* 0x0000000404027981 */ /* 0x002f22000c1e9500 */
[----:B------:R-:W-:-:S05]  /*0150*/  IMAD.WIDE R6, R9, 0x2, R4 ;  /* 0x0000000209067825 */ /* 0x000fca00078e0204 */
[----:B------:R-:W5:Y:S01]  /*0160*/  LDG.E.U16.CONSTANT R10, desc[UR4][R6.64] ;  /* 0x00000004060a7981 */ /* 0x000f62000c1e9500 */
[----:B------:R-:W-:-:S06]  /*0170*/  IMAD.WIDE R8, R9, 0x2, R6 ;  /* 0x0000000209087825 */ /* 0x000fcc00078e0206 */
[----:B------:R-:W2:Y:S01]  /*0180*/  LDG.E.U16.CONSTANT R8, desc[UR4][R8.64] ;  /* 0x0000000408087981 */ /* 0x000ea2000c1e9500 */
[----:B------:R-:W-:-:S04]  /*0190*/  LOP3.LUT R12, R0, 0x1, R3, 0xc8, !PT ;  /* 0x00000001000c7812 */ /* 0x000fc800078ec803 */
[----:B------:R-:W-:Y:S01]  /*01a0*/  ISETP.NE.U32.AND P0, PT, R12, 0x1, PT ;  /* 0x000000010c00780c */ /* 0x000fe20003f05070 */
[----:B----4-:R-:W-:-:S05]  /*01b0*/  HADD2.F32 R2, -RZ, R2.H0_H0 ;  /* 0x20000002ff027230 */ /* 0x010fca0000004100 */
[----:B------:R-:W-:Y:S01]  /*01c0*/  FMUL R2, R2, 255 ;  /* 0x437f000002027820 */ /* 0x000fe20000400000 */
[----:B-----5:R-:W-:-:S04]  /*01d0*/  HADD2.F32 R10, -RZ, R10.H0_H0 ;  /* 0x2000000aff0a7230 */ /* 0x020fc80000004100 */
[----:B------:R-:W-:Y:S01]  /*01e0*/  FMNMX R11, RZ, R2, !PT ;  /* 0x00000002ff0b7209 */ /* 0x000fe20007800000 */
[----:B------:R-:W-:Y:S01]  /*01f0*/  FMUL R10, R10, 255 ;  /* 0x437f00000a0a7820 */ /* 0x000fe20000400000 */
[----:B--2---:R-:W-:Y:S02]  /*0200*/  HADD2.F32 R2, -RZ, R8.H0_H0 ;  /* 0x20000008ff027230 */ /* 0x004fe40000004100 */
[----:B------:R-:W-:Y:S02]  /*0210*/  FMNMX R11, R11, 255, PT ;  /* 0x437f00000b0b7809 */ /* 0x000fe40003800000 */
[----:B------:R-:W-:Y:S01]  /*0220*/  FMNMX R10, RZ, R10, !PT ;  /* 0x0000000aff0a7209 */ /* 0x000fe20007800000 */
[----:B------:R-:W-:-:S03]  /*0230*/  FMUL R2, R2, 255 ;  /* 0x437f000002027820 */ /* 0x000fc60000400000 */
[----:B------:R-:W-:Y:S01]  /*0240*/  FMNMX R10, R10, 255, PT ;  /* 0x437f00000a0a7809 */ /* 0x000fe20003800000 */
[----:B------:R-:W0:Y:S01]  /*0250*/  F2I.U32.TRUNC.NTZ R11, R11 ;  /* 0x0000000b000b7305 */ /* 0x000e22000020f000 */
[----:B------:R-:W-:-:S04]  /*0260*/  FMNMX R2, RZ, R2, !PT ;  /* 0x00000002ff027209 */ /* 0x000fc80007800000 */
[----:B------:R-:W-:-:S03]  /*0270*/  FMNMX R2, R2, 255, PT ;  /* 0x437f000002027809 */ /* 0x000fc60003800000 */
[----:B------:R-:W1:Y:S01]  /*0280*/  F2I.U32.TRUNC.NTZ R10, R10 ;  /* 0x0000000a000a7305 */ /* 0x000e62000020f000 */
[----:B0-----:R-:W-:-:S07]  /*0290*/  LOP3.LUT R4, R11, 0xff, RZ, 0xc0, !PT ;  /* 0x000000ff0b047812 */ /* 0x001fce00078ec0ff */
[----:B------:R-:W0:Y:S01]  /*02a0*/  F2I.U32.TRUNC.NTZ R2, R2 ;  /* 0x0000000200027305 */ /* 0x000e22000020f000 */
[----:B-1----:R-:W-:-:S07]  /*02b0*/  LOP3.LUT R5, R10, 0xff, RZ, 0xc0, !PT ;  /* 0x000000ff0a057812 */ /* 0x002fce00078ec0ff */
[----:B------:R3:W-:Y:S01]  /*02c0*/  I2F.U16 R7, R4 ;  /* 0x0000000400077306 */ /* 0x0007e20000101000 */
[----:B0-----:R-:W-:-:S07]  /*02d0*/  LOP3.LUT R6, R2, 0xff, RZ, 0xc0, !PT ;  /* 0x000000ff02067812 */ /* 0x001fce00078ec0ff */
[----:B------:R0:W1:Y:S01]  /*02e0*/  I2F.U16 R8, R5 ;  /* 0x0000000500087306 */ /* 0x0000620000101000 */
[----:B------:R-:W-:-:S05]  /*02f0*/  IMAD R2, R0, UR6, R3 ;  /* 0x0000000600027c24 */ /* 0x000fca000f8e0203 */
[C---:B---3--:R-:W-:Y:S02]  /*0300*/  IADD3 R4, P1, PT, R2.reuse, UR8, RZ ;  /* 0x0000000802047c10 */ /* 0x048fe4000ff3e0ff */
[----:B------:R-:W2:Y:S02]  /*0310*/  I2F.U16 R9, R6 ;  /* 0x0000000600097306 */ /* 0x000ea40000101000 */
[----:B0-----:R-:W-:Y:S01]  /*0320*/  LEA.HI.X.SX32 R5, R2, UR9, 0x1, P1 ;  /* 0x0000000902057c11 */ /* 0x001fe200088f0eff */
[----:B-1----:R-:W-:-:S04]  /*0330*/  FMUL R10, R8, 0.58700001239776611328 ;  /* 0x3f1645a2080a7820 */ /* 0x002fc80000400000 */
[----:B------:R-:W-:-:S04]  /*0340*/  FFMA R10, R7, 0.29899999499320983887, R10 ;  /* 0x3e991687070a7823 */ /* 0x000fc8000000000a */
[----:B--2---:R-:W-:-:S04]  /*0350*/  FFMA R10, R9, 0.11400000005960464478, R10 ;  /* 0x3de978d5090a7823 */ /* 0x004fc8000000000a */
[----:B------:R-:W0:Y:S02]  /*0360*/  F2I.U32.TRUNC.NTZ R11, R10 ;  /* 0x0000000a000b7305 */ /* 0x000e24000020f000 */
[----:B0-----:R0:W-:Y:S01]  /*0370*/  STG.E.U8 desc[UR4][R4.64], R11 ;  /* 0x0000000b04007986 */ /* 0x0011e2000c101104 */
[----:B------:R-:W-:Y:S05]  /*0380*/  @!P0 EXIT ;  /* 0x000000000000894d */ /* 0x000fea0003800000 */
[C---:B------:R-:W-:Y:S01]  /*0390*/  FMUL R2, R8.reuse, -0.28885999321937561035 ;  /* 0xbe93e57508027820 */ /* 0x040fe20000400000 */
[----:B------:R-:W-:Y:S01]  /*03a0*/  FMUL R8, R8, -0.51498997211456298828 ;  /* 0xbf03d66208087820 */ /* 0x000fe20000400000 */
[----:B------:R-:W1:Y:S01]  /*03b0*/  LDCU UR6, c[0x0][0x3a4] ;  /* 0x00007480ff0677ac */ /* 0x000e620008000800 */
[----:B------:R-:W-:Y:S01]  /*03c0*/  SHF.R.U32.HI R0, RZ, 0x1, R0 ;  /* 0x00000001ff007819 */ /* 0x000fe20000011600 */
[C---:B------:R-:W-:Y:S01]  /*03d0*/  FFMA R2, R7.reuse, -0.1471299976110458374, R2 ;  /* 0xbe16a93f07027823 */ /* 0x040fe20000000002 */
[----:B------:R-:W-:Y:S01]  /*03e0*/  FFMA R8, R7, 0.61500000953674316406, R8 ;  /* 0x3f1d70a407087823 */ /* 0x000fe20000000008 */
[----:B------:R-:W2:Y:S02]  /*03f0*/  LDCU.64 UR8, c[0x0][0x390] ;  /* 0x00007200ff0877ac */ /* 0x000ea40008000a00 */
[C---:B------:R-:W-:Y:S01]  /*0400*/  FFMA R2, R9.reuse, 0.43599998950958251953, R2 ;  /* 0x3edf3b6409027823 */ /* 0x040fe20000000002 */
[----:B------:R-:W-:-:S03]  /*0410*/  FFMA R8, R9, -0.10001000016927719116, R8 ;  /* 0xbdccd20b09087823 */ /* 0x000fc60000000008 */
[----:B------:R-:W-:Y:S01]  /*0420*/  FADD R2, R2, 128 ;  /* 0x4300000002027421 */ /* 0x000fe20000000000 */
[----:B------:R-:W-:-:S04]  /*0430*/  FADD R8, R8, 128 ;  /* 0x4300000008087421 */ /* 0x000fc80000000000 */
[----:B------:R-:W-:Y:S02]  /*0440*/  FMNMX R2, RZ, R2, !PT ;  /* 0x00000002ff027209 */ /* 0x000fe40007800000 */
[----:B------:R-:W-:Y:S01]  /*0450*/  FMNMX R8, RZ, R8, !PT ;  /* 0x00000008ff087209 */ /* 0x000fe20007800000 */
[----:B-1----:R-:W-:Y:S01]  /*0460*/  IMAD R0, R0, UR6, R3 ;  /* 0x0000000600007c24 */ /* 0x002fe2000f8e0203 */
[----:B0-----:R-:W-:Y:S02]  /*0470*/  FMNMX R4, R2, 255, PT ;  /* 0x437f000002047809 */ /* 0x001fe40003800000 */
[----:B------:R-:W-:Y:S02]  /*0480*/  FMNMX R8, R8, 255, PT ;  /* 0x437f000008087809 */ /* 0x000fe40003800000 */
[----:B------:R-:W0:Y:S01]  /*0490*/  F2I.U32.TRUNC.NTZ R5, R4 ;  /* 0x0000000400057305 */ /* 0x000e22000020f000 */
[----:B--2---:R-:W-:-:S04]  /*04a0*/  IADD3 R2, P0, PT, R0, UR8, RZ ;  /* 0x0000000800027c10 */ /* 0x004fc8000ff1e0ff */
[----:B------:R-:W-:-:S03]  /*04b0*/  LEA.HI.X.SX32 R3, R0, UR9, 0x1, P0 ;  /* 0x0000000900037c11 */ /* 0x000fc600080f0eff */
[----:B------:R-:W1:Y:S02]  /*04c0*/  F2I.U32.TRUNC.NTZ R7, R8 ;  /* 0x0000000800077305 */ /* 0x000e64000020f000 */
[----:B0-----:R-:W-:Y:S04]  /*04d0*/  STG.E.U8 desc[UR4][R2.64], R5 ;  /* 0x0000000502007986 */ /* 0x001fe8000c101104 */
[----:B-1----:R-:W-:Y:S01]  /*04e0*/  STG.E.U8 desc[UR4][R2.64+0x1], R7 ;  /* 0x0000010702007986 */ /* 0x002fe2000c101104 */
[----:B------:R-:W-:Y:S05]  /*04f0*/  EXIT ;  /* 0x000000000000794d */ /* 0x000fea0003800000 */
.L_x_0:
[----:B------:R-:W-:-:S00]  /*0500*/  BRA `(.L_x_0) ;  /* 0xfffffffc00fc7947 */ /* 0x000fc0000383ffff */
[----:B------:R-:W-:-:S00]  /*0510*/  NOP ;  /* 0x0000000000007918 */ /* 0x000fc00000000000 */
        /* <DEDUP_REMOVED lines=14> */
.L_x_2:


//--------------------- .text.rgb_to_nv12_fp32    --------------------------
	.section	.text.rgb_to_nv12_fp32,"ax",@progbits
	.align	128
        .global         rgb_to_nv12_fp32
        .type           rgb_to_nv12_fp32,@function
        .size           rgb_to_nv12_fp32,(.L_x_3 - rgb_to_nv12_fp32)
        .other          rgb_to_nv12_fp32,@"STO_CUDA_ENTRY STV_DEFAULT"
rgb_to_nv12_fp32:
.text.rgb_to_nv12_fp32:
        /* <DEDUP_REMOVED lines=20> */
[----:B-1----:R-:W4:Y:S01]  /*0140*/  LDG.E.CONSTANT R2, desc[UR4][R4.64] ;  /* 0x0000000404027981 */ /* 0x002f22000c1e9900 */
[----:B------:R-:W-:-:S05]  /*0150*/  IMAD.WIDE R6, R9, 0x4, R4 ;  /* 0x0000000409067825 */ /* 0x000fca00078e0204 */
[----:B------:R-:W5:Y:S01]  /*0160*/  LDG.E.CONSTANT R10, desc[UR4][R6.64] ;  /* 0x00000004060a7981 */ /* 0x000f62000c1e9900 */
[----:B------:R-:W-:-:S06]  /*0170*/  IMAD.WIDE R8, R9, 0x4, R6 ;  /* 0x0000000409087825 */ /* 0x000fcc00078e0206 */
[----:B------:R-:W2:Y:S01]  /*0180*/  LDG.E.CONSTANT R8, desc[UR4][R8.64] ;  /* 0x0000000408087981 */ /* 0x000ea2000c1e9900 */
[----:B------:R-:W-:-:S04]  /*0190*/  LOP3.LUT R12, R0, 0x1, R3, 0xc8, !PT ;  /* 0x00000001000c7812 */ /* 0x000fc800078ec803 */
[----:B------:R-:W-:Y:S01]  /*01a0*/  ISETP.NE.U32.AND P0, PT, R12, 0x1, PT ;  /* 0x000000010c00780c */ /* 0x000fe20003f05070 */
[----:B----4-:R-:W-:-:S05]  /*01b0*/  FMUL R2, R2, 255 ;  /* 0x437f000002027820 */ /* 0x010fca0000400000 */
[----:B------:R-:W-:Y:S01]  /*01c0*/  FMNMX R2, RZ, R2, !PT ;  /* 0x00000002ff027209 */ /* 0x000fe20007800000 */
[----:B-----5:R-:W-:-:S03]  /*01d0*/  FMUL R10, R10, 255 ;  /* 0x437f00000a0a7820 */ /* 0x020fc60000400000 */
[----:B------:R-:W-:Y:S02]  /*01e0*/  FMNMX R11, R2, 255, PT ;  /* 0x437f0000020b7809 */ /* 0x000fe40003800000 */
[----:B------:R-:W-:Y:S01]  /*01f0*/  FMNMX R10, RZ, R10, !PT ;  /* 0x0000000aff0a7209 */ /* 0x000fe20007800000 */
[----:B--2---:R-:W-:-:S03]  /*0200*/  FMUL R2, R8, 255 ;  /* 0x437f000008027820 */ /* 0x004fc60000400000 */
        /* <DEDUP_REMOVED lines=44> */
.L_x_1:
        /* <DEDUP_REMOVED lines=11> */
.L_x_3:


//--------------------- .nv.shared.reserved.0     --------------------------
	.section	.nv.shared.reserved.0,"aw",@nobits
	.weak		__nv_reservedSMEM_offset_0_alias
	.size		__nv_reservedSMEM_offset_0_alias, 0, 64
	.other		__nv_reservedSMEM_offset_0_alias,@"STO_CUDA_RESERVED_SHARED STV_DEFAULT"
__nv_reservedSMEM_offset_0_alias:
	.zero		0
	.zero		64


//--------------------- .nv.constant0.rgb_to_nv12_fp16 --------------------------
	.section	.nv.constant0.rgb_to_nv12_fp16,"a",@progbits
	.sectionflags	@""
	.align	4
.nv.constant0.rgb_to_nv12_fp16:
	.zero		936


//--------------------- .nv.constant0.rgb_to_nv12_fp32 --------------------------
	.section	.nv.constant0.rgb_to_nv12_fp32,"a",@progbits
	.sectionflags	@""
	.align	4
.nv.constant0.rgb_to_nv12_fp32:
	.zero		936


//--------------------- SYMBOLS --------------------------

	.type		.nv.reservedSmem.offset0,@object
	.size		.nv.reservedSmem.offset0,0x4
